	.headerflags	@"EF_CUDA_TEXMODE_UNIFIED EF_CUDA_64BIT_ADDRESS EF_CUDA_ACCELERATORS EF_CUDA_SM90 EF_CUDA_VIRTUAL_SM(EF_CUDA_SM90)"
	.elftype	@"ET_EXEC"


//--------------------- .nv.info                  --------------------------
	.section	.nv.info,"",@"SHT_CUDA_INFO"
	.align	4


	//----- nvinfo : EIATTR_REGCOUNT
	.align		4
        /*0000*/ 	.byte	0x04, 0x2f
        /*0002*/ 	.short	(.L_3 - .L_2)
	.align		4
.L_2:
        /*0004*/ 	.word	index@(triton_poi_fused__native_batch_norm_legit_no_training_relu_98)
        /*0008*/ 	.word	0x00000012


	//----- nvinfo : EIATTR_MIN_STACK_SIZE
	.align		4
.L_3:
        /*000c*/ 	.byte	0x04, 0x12
        /*000e*/ 	.short	(.L_5 - .L_4)
	.align		4
.L_4:
        /*0010*/ 	.word	index@(triton_poi_fused__native_batch_norm_legit_no_training_relu_98)
        /*0014*/ 	.word	0x00000000


	//----- nvinfo : EIATTR_FRAME_SIZE
	.align		4
.L_5:
        /*0018*/ 	.byte	0x04, 0x11
        /*001a*/ 	.short	(.L_7 - .L_6)
	.align		4
.L_6:
        /*001c*/ 	.word	index@(triton_poi_fused__native_batch_norm_legit_no_training_relu_98)
        /*0020*/ 	.word	0x00000000


	//----- nvinfo : EIATTR_MIN_STACK_SIZE
	.align		4
.L_7:
        /*0024*/ 	.byte	0x04, 0x12
        /*0026*/ 	.short	(.L_9 - .L_8)
	.align		4
.L_8:
        /*0028*/ 	.word	index@(triton_poi_fused__native_batch_norm_legit_no_training_relu_98)
        /*002c*/ 	.word	0x00000000
.L_9:


//--------------------- .nv.info.triton_poi_fused__native_batch_norm_legit_no_training_relu_98 --------------------------
	.section	.nv.info.triton_poi_fused__native_batch_norm_legit_no_training_relu_98,"",@"SHT_CUDA_INFO"
	.sectionflags	@""
	.align	4


	//----- nvinfo : EIATTR_CUDA_API_VERSION
	.align		4
        /*0000*/ 	.byte	0x04, 0x37
        /*0002*/ 	.short	(.L_11 - .L_10)
.L_10:
        /*0004*/ 	.word	0x0000007c


	//----- nvinfo : EIATTR_KPARAM_INFO
	.align		4
.L_11:
        /*0008*/ 	.byte	0x04, 0x17
        /*000a*/ 	.short	(.L_13 - .L_12)
.L_12:
        /*000c*/ 	.word	0x00000000
        /*0010*/ 	.short	0x0006
        /*0012*/ 	.short	0x0030
        /*0014*/ 	.byte	0x00, 0xf0, 0x11, 0x00


	//----- nvinfo : EIATTR_KPARAM_INFO
	.align		4
.L_13:
        /*0018*/ 	.byte	0x04, 0x17
        /*001a*/ 	.short	(.L_15 - .L_14)
.L_14:
        /*001c*/ 	.word	0x00000000
        /*0020*/ 	.short	0x0005
        /*0022*/ 	.short	0x0028
        /*0024*/ 	.byte	0x00, 0xf4, 0x21, 0x00


	//----- nvinfo : EIATTR_KPARAM_INFO
	.align		4
.L_15:
        /*0028*/ 	.byte	0x04, 0x17
        /*002a*/ 	.short	(.L_17 - .L_16)
.L_16:
        /*002c*/ 	.word	0x00000000
        /*0030*/ 	.short	0x0004
        /*0032*/ 	.short	0x0020
        /*0034*/ 	.byte	0x00, 0xf4, 0x21, 0x00


	//----- nvinfo : EIATTR_KPARAM_INFO
	.align		4
.L_17:
        /*0038*/ 	.byte	0x04, 0x17
        /*003a*/ 	.short	(.L_19 - .L_18)
.L_18:
        /*003c*/ 	.word	0x00000000
        /*0040*/ 	.short	0x0003
        /*0042*/ 	.short	0x0018
        /*0044*/ 	.byte	0x00, 0xf4, 0x21, 0x00


	//----- nvinfo : EIATTR_KPARAM_INFO
	.align		4
.L_19:
        /*0048*/ 	.byte	0x04, 0x17
        /*004a*/ 	.short	(.L_21 - .L_20)
.L_20:
        /*004c*/ 	.word	0x00000000
        /*0050*/ 	.short	0x0002
        /*0052*/ 	.short	0x0010
        /*0054*/ 	.byte	0x00, 0xf4, 0x21, 0x00


	//----- nvinfo : EIATTR_KPARAM_INFO
	.align		4
.L_21:
        /*0058*/ 	.byte	0x04, 0x17
        /*005a*/ 	.short	(.L_23 - .L_22)
.L_22:
        /*005c*/ 	.word	0x00000000
        /*0060*/ 	.short	0x0001
        /*0062*/ 	.short	0x0008
        /*0064*/ 	.byte	0x00, 0xf4, 0x21, 0x00


	//----- nvinfo : EIATTR_KPARAM_INFO
	.align		4
.L_23:
        /*0068*/ 	.byte	0x04, 0x17
        /*006a*/ 	.short	(.L_25 - .L_24)
.L_24:
        /*006c*/ 	.word	0x00000000
        /*0070*/ 	.short	0x0000
        /*0072*/ 	.short	0x0000
        /*0074*/ 	.byte	0x00, 0xf4, 0x21, 0x00


	//----- nvinfo : EIATTR_SPARSE_MMA_MASK
	.align		4
.L_25:
        /*0078*/ 	.byte	0x03, 0x50
        /*007a*/ 	.short	0x0000


	//----- nvinfo : EIATTR_MAXREG_COUNT
	.align		4
        /*007c*/ 	.byte	0x03, 0x1b
        /*007e*/ 	.short	0x00ff


	//----- nvinfo : EIATTR_EXIT_INSTR_OFFSETS
	.align		4
        /*0080*/ 	.byte	0x04, 0x1c
        /*0082*/ 	.short	(.L_27 - .L_26)


	//   ....[0]....
.L_26:
        /*0084*/ 	.word	0x00000340


	//   ....[1]....
        /*0088*/ 	.word	0x00000360


	//----- nvinfo : EIATTR_REQNTID
	.align		4
.L_27:
        /*008c*/ 	.byte	0x04, 0x10
        /*008e*/ 	.short	(.L_29 - .L_28)
.L_28:
        /*0090*/ 	.word	0x00000080
        /*0094*/ 	.word	0x00000001
        /*0098*/ 	.word	0x00000001


	//----- nvinfo : EIATTR_CBANK_PARAM_SIZE
	.align		4
.L_29:
        /*009c*/ 	.byte	0x03, 0x19
        /*009e*/ 	.short	0x0034


	//----- nvinfo : EIATTR_PARAM_CBANK
	.align		4
        /*00a0*/ 	.byte	0x04, 0x0a
        /*00a2*/ 	.short	(.L_31 - .L_30)
	.align		4
.L_30:
        /*00a4*/ 	.word	index@(.nv.constant0.triton_poi_fused__native_batch_norm_legit_no_training_relu_98)
        /*00a8*/ 	.short	0x0210
        /*00aa*/ 	.short	0x0034


	//----- nvinfo : EIATTR_SW_WAR
	.align		4
.L_31:
        /*00ac*/ 	.byte	0x04, 0x36
        /*00ae*/ 	.short	(.L_33 - .L_32)
.L_32:
        /*00b0*/ 	.word	0x00000008
.L_33:


//--------------------- .nv.callgraph             --------------------------
	.section	.nv.callgraph,"",@"SHT_CUDA_CALLGRAPH"
	.align	4
	.sectionentsize	8
	.align		4
        /*0000*/ 	.word	0x00000000
	.align		4
        /*0004*/ 	.word	0xffffffff
	.align		4
        /*0008*/ 	.word	0x00000000
	.align		4
        /*000c*/ 	.word	0xfffffffe
	.align		4
        /*0010*/ 	.word	0x00000000
	.align		4
        /*0014*/ 	.word	0xfffffffd
	.align		4
        /*0018*/ 	.word	0x00000000
	.align		4
        /*001c*/ 	.word	0xfffffffc


//--------------------- .nv.constant4             --------------------------
	.section	.nv.constant4,"a",@progbits
	.align	8
	.align		8
.nv.constant4:
        /*0000*/ 	.dword	_$_str
	.align		8
        /*0008*/ 	.dword	_$_str_$_2


//--------------------- .text.triton_poi_fused__native_batch_norm_legit_no_training_relu_98 --------------------------
	.section	.text.triton_poi_fused__native_batch_norm_legit_no_training_relu_98,"ax",@progbits
	.align	128
        .global         triton_poi_fused__native_batch_norm_legit_no_training_relu_98
        .type           triton_poi_fused__native_batch_norm_legit_no_training_relu_98,@function
        .size           triton_poi_fused__native_batch_norm_legit_no_training_relu_98,(.L_x_1 - triton_poi_fused__native_batch_norm_legit_no_training_relu_98)
        .other          triton_poi_fused__native_batch_norm_legit_no_training_relu_98,@"STO_CUDA_ENTRY STV_DEFAULT"
triton_poi_fused__native_batch_norm_legit_no_training_relu_98:
.text.triton_poi_fused__native_batch_norm_legit_no_training_relu_98:
[----:B------:R-:W0:Y:S01]  /*0000*/  LDC R1, c[0x0][0x28] ;  /* 0x00000a00ff017b82 */ /* 0x000e220000000800 */
[----:B------:R-:W1:Y:S07]  /*0010*/  S2R R0, SR_TID.X ;  /* 0x0000000000007919 */ /* 0x000e6e0000002100 */
[----:B------:R-:W2:Y:S01]  /*0020*/  LDC.64 R8, c[0x0][0x220] ;  /* 0x00008800ff087b82 */ /* 0x000ea20000000a00 */
[----:B------:R-:W-:Y:S01]  /*0030*/  MOV R14, RZ ;  /* 0x000000ff000e7202 */ /* 0x000fe20000000f00 */
[----:B------:R-:W-:Y:S01]  /*0040*/  ULDC.64 UR4, c[0x0][0x208] ;  /* 0x0000820000047ab9 */ /* 0x000fe20000000a00 */
[----:B------:R-:W3:Y:S05]  /*0050*/  S2R R3, SR_CTAID.X ;  /* 0x0000000000037919 */ /* 0x000eea0000002500 */
[----:B------:R-:W4:Y:S08]  /*0060*/  LDC.64 R6, c[0x0][0x218] ;  /* 0x00008600ff067b82 */ /* 0x000f300000000a00 */
[----:B------:R-:W5:Y:S08]  /*0070*/  LDC.64 R10, c[0x0][0x228] ;  /* 0x00008a00ff0a7b82 */ /* 0x000f700000000a00 */
[----:B------:R-:W4:Y:S01]  /*0080*/  LDC.64 R12, c[0x0][0x230] ;  /* 0x00008c00ff0c7b82 */ /* 0x000f220000000a00 */
[----:B-1----:R-:W-:-:S02]  /*0090*/  LOP3.LUT R0, R0, 0x7f, RZ, 0xc0, !PT ;  /* 0x0000007f00007812 */ /* 0x002fc400078ec0ff */
[----:B---3--:R-:W-:Y:S02]  /*00a0*/  SHF.R.S32.HI R2, RZ, 0x18, R3 ;  /* 0x00000018ff027819 */ /* 0x008fe40000011403 */
[----:B------:R-:W-:Y:S02]  /*00b0*/  LEA R0, R3, R0, 0x7 ;  /* 0x0000000003007211 */ /* 0x000fe400078e38ff */
[----:B------:R-:W-:Y:S01]  /*00c0*/  SGXT R3, R2, 0x1 ;  /* 0x000000010203781a */ /* 0x000fe20000000200 */
[----:B------:R-:W-:Y:S01]  /*00d0*/  HFMA2.MMA R2, -RZ, RZ, 0, 0 ;  /* 0x00000000ff027435 */ /* 0x000fe200000001ff */
[----:B------:R-:W-:Y:S02]  /*00e0*/  ISETP.GE.AND P0, PT, R0, 0x3800, PT ;  /* 0x000038000000780c */ /* 0x000fe40003f06270 */
[----:B------:R-:W-:-:S04]  /*00f0*/  LEA.HI R3, R3, R0, RZ, 0x2 ;  /* 0x0000000003037211 */ /* 0x000fc800078f10ff */
[----:B------:R-:W-:-:S05]  /*0100*/  SHF.R.S32.HI R3, RZ, 0x2, R3 ;  /* 0x00000002ff037819 */ /* 0x000fca0000011403 */
[----:B------:R-:W-:-:S05]  /*0110*/  IMAD.HI R2, R3, -0x6db6db6d, R2 ;  /* 0x9249249303027827 */ /* 0x000fca00078e0202 */
[----:B------:R-:W-:-:S04]  /*0120*/  SHF.R.U32.HI R5, RZ, 0x1f, R2 ;  /* 0x0000001fff057819 */ /* 0x000fc80000011602 */
[----:B------:R-:W-:-:S05]  /*0130*/  LEA.HI.SX32 R5, R2, R5, 0x17 ;  /* 0x0000000502057211 */ /* 0x000fca00078fbaff */
[----:B------:R-:W-:Y:S02]  /*0140*/  IMAD R15, R5, -0x380, R3 ;  /* 0xfffffc80050f7824 */ /* 0x000fe400078e0203 */
[----:B------:R-:W1:Y:S02]  /*0150*/  LDC.64 R4, c[0x0][0x210] ;  /* 0x00008400ff047b82 */ /* 0x000e640000000a00 */
[----:B--2---:R-:W-:-:S05]  /*0160*/  IMAD.WIDE R8, R15, 0x4, R8 ;  /* 0x000000040f087825 */ /* 0x004fca00078e0208 */
[----:B------:R5:W2:Y:S01]  /*0170*/  @!P0 LDG.E.EL R14, desc[UR4][R8.64] ;  /* 0x00000004080e8981 */ /* 0x000aa2000c2e1900 */
[----:B------:R-:W-:Y:S01]  /*0180*/  CS2R R2, SRZ ;  /* 0x0000000000027805 */ /* 0x000fe2000001ff00 */
[----:B----4-:R-:W-:-:S05]  /*0190*/  IMAD.WIDE R6, R15, 0x4, R6 ;  /* 0x000000040f067825 */ /* 0x010fca00078e0206 */
[----:B------:R3:W4:Y:S01]  /*01a0*/  @!P0 LDG.E.EL R3, desc[UR4][R6.64] ;  /* 0x0000000406038981 */ /* 0x000722000c2e1900 */
[----:B-----5:R-:W-:-:S04]  /*01b0*/  IMAD.WIDE R8, R15, 0x4, R10 ;  /* 0x000000040f087825 */ /* 0x020fc800078e020a */
[----:B-1----:R-:W-:-:S05]  /*01c0*/  IMAD.WIDE R4, R0, 0x4, R4 ;  /* 0x0000000400047825 */ /* 0x002fca00078e0204 */
[----:B------:R1:W4:Y:S01]  /*01d0*/  @!P0 LDG.E R2, desc[UR4][R4.64] ;  /* 0x0000000404028981 */ /* 0x000322000c1e1900 */
[----:B0-----:R-:W-:Y:S01]  /*01e0*/  IMAD.WIDE R10, R15, 0x4, R12 ;  /* 0x000000040f0a7825 */ /* 0x001fe200078e020c */
[----:B------:R-:W-:-:S06]  /*01f0*/  CS2R R12, SRZ ;  /* 0x00000000000c7805 */ /* 0x000fcc000001ff00 */
[----:B------:R-:W5:Y:S01]  /*0200*/  @!P0 LDG.E.EL R12, desc[UR4][R8.64] ;  /* 0x00000004080c8981 */ /* 0x000f62000c2e1900 */
[----:B---3--:R-:W-:Y:S01]  /*0210*/  HFMA2.MMA R6, -RZ, RZ, 1.625, 0 ;  /* 0x3e800000ff067435 */ /* 0x008fe200000001ff */
[----:B-1----:R-:W0:Y:S02]  /*0220*/  LDC.64 R4, c[0x0][0x238] ;  /* 0x00008e00ff047b82 */ /* 0x002e240000000a00 */
[----:B------:R-:W5:Y:S01]  /*0230*/  @!P0 LDG.E.EL R13, desc[UR4][R10.64] ;  /* 0x000000040a0d8981 */ /* 0x000f62000c2e1900 */
[----:B--2---:R-:W-:-:S04]  /*0240*/  FADD R14, R14, 9.9999997473787516356e-06 ;  /* 0x3727c5ac0e0e7421 */ /* 0x004fc80000000000 */
[----:B------:R-:W1:Y:S02]  /*0250*/  MUFU.SQRT R15, R14 ;  /* 0x0000000e000f7308 */ /* 0x000e640000002000 */
[C---:B-1----:R-:W-:Y:S02]  /*0260*/  FSETP.GT.AND P1, PT, R15.reuse, 8.50705917302346158658e+37, PT ;  /* 0x7e8000000f00780b */ /* 0x042fe40003f24000 */
[----:B------:R-:W-:-:S11]  /*0270*/  FSETP.GEU.AND P2, PT, R15, 1.175494350822287508e-38, PT ;  /* 0x008000000f00780b */ /* 0x000fd60003f4e000 */
[----:B------:R-:W-:-:S04]  /*0280*/  @P1 FMUL R15, R15, 0.25 ;  /* 0x3e8000000f0f1820 */ /* 0x000fc80000400000 */
[----:B------:R-:W-:-:S06]  /*0290*/  @!P2 FMUL R15, R15, 16777216 ;  /* 0x4b8000000f0fa820 */ /* 0x000fcc0000400000 */
[----:B------:R-:W1:Y:S01]  /*02a0*/  MUFU.RCP R15, R15 ;  /* 0x0000000f000f7308 */ /* 0x000e620000001000 */
[----:B------:R-:W-:Y:S01]  /*02b0*/  FSEL R6, R6, 1, P1 ;  /* 0x3f80000006067808 */ /* 0x000fe20000800000 */
[----:B----4-:R-:W-:-:S04]  /*02c0*/  FADD R2, -R3, R2 ;  /* 0x0000000203027221 */ /* 0x010fc80000000100 */
[----:B------:R-:W-:-:S04]  /*02d0*/  @!P2 FMUL R6, R6, 16777216 ;  /* 0x4b8000000606a820 */ /* 0x000fc80000400000 */
[----:B-1----:R-:W-:-:S04]  /*02e0*/  FMUL R3, R15, R6 ;  /* 0x000000060f037220 */ /* 0x002fc80000400000 */
[----:B------:R-:W-:-:S04]  /*02f0*/  FMUL R2, R2, R3 ;  /* 0x0000000302027220 */ /* 0x000fc80000400000 */
[----:B-----5:R-:W-:Y:S01]  /*0300*/  FFMA R12, R2, R12, R13 ;  /* 0x0000000c020c7223 */ /* 0x020fe2000000000d */
[----:B0-----:R-:W-:-:S04]  /*0310*/  IMAD.WIDE R2, R0, 0x4, R4 ;  /* 0x0000000400027825 */ /* 0x001fc800078e0204 */
[----:B------:R-:W-:-:S04]  /*0320*/  FSETP.GEU.AND P1, PT, R12, RZ, PT ;  /* 0x000000ff0c00720b */ /* 0x000fc80003f2e000 */
[----:B------:R-:W-:Y:S01]  /*0330*/  FSEL R5, R12, RZ, P1 ;  /* 0x000000ff0c057208 */ /* 0x000fe20000800000 */
[----:B------:R-:W-:Y:S08]  /*0340*/  @P0 EXIT ;  /* 0x000000000000094d */ /* 0x000ff00003800000 */
[----:B------:R-:W-:Y:S01]  /*0350*/  STG.E desc[UR4][R2.64], R5 ;  /* 0x0000000502007986 */ /* 0x000fe2000c101904 */
[----:B------:R-:W-:Y:S05]  /*0360*/  EXIT ;  /* 0x000000000000794d */ /* 0x000fea0003800000 */
.L_x_0:
[----:B------:R-:W-:-:S00]  /*0370*/  BRA `(.L_x_0) ;  /* 0xfffffffc00fc7947 */ /* 0x000fc0000383ffff */
[----:B------:R-:W-:-:S00]  /*0380*/  NOP ;  /* 0x0000000000007918 */ /* 0x000fc00000000000 */
[----:B------:R-:W-:-:S00]  /*0390*/  NOP ;  /* 0x0000000000007918 */ /* 0x000fc00000000000 */
[----:B------:R-:W-:-:S00]  /*03a0*/  NOP ;  /* 0x0000000000007918 */ /* 0x000fc00000000000 */
[----:B------:R-:W-:-:S00]  /*03b0*/  NOP ;  /* 0x0000000000007918 */ /* 0x000fc00000000000 */
[----:B------:R-:W-:-:S00]  /*03c0*/  NOP ;  /* 0x0000000000007918 */ /* 0x000fc00000000000 */
[----:B------:R-:W-:-:S00]  /*03d0*/  NOP ;  /* 0x0000000000007918 */ /* 0x000fc00000000000 */
[----:B------:R-:W-:-:S00]  /*03e0*/  NOP ;  /* 0x0000000000007918 */ /* 0x000fc00000000000 */
[----:B------:R-:W-:-:S00]  /*03f0*/  NOP ;  /* 0x0000000000007918 */ /* 0x000fc00000000000 */
.L_x_1:


//--------------------- .nv.global.init           --------------------------
	.section	.nv.global.init,"aw",@progbits
.nv.global.init:
	.type		_$_str,@object
	.size		_$_str,(_$_str_$_2 - _$_str)
_$_str:
        /*0000*/ 	.byte	0x5f, 0x5f, 0x43, 0x55, 0x44, 0x41, 0x5f, 0x46, 0x54, 0x5a, 0x00
	.type		_$_str_$_2,@object
	.size		_$_str_$_2,(.L_1 - _$_str_$_2)
_$_str_$_2:
        /*000b*/ 	.byte	0x5f, 0x5f, 0x43, 0x55, 0x44, 0x41, 0x5f, 0x50, 0x52, 0x45, 0x43, 0x5f, 0x53, 0x51, 0x52, 0x54
        /*001b*/ 	.byte	0x00
.L_1:


//--------------------- .nv.constant0.triton_poi_fused__native_batch_norm_legit_no_training_relu_98 --------------------------
	.section	.nv.constant0.triton_poi_fused__native_batch_norm_legit_no_training_relu_98,"a",@progbits
	.sectionflags	@""
	.align	4
.nv.constant0.triton_poi_fused__native_batch_norm_legit_no_training_relu_98:
	.zero		580
